//
// Generated by NVIDIA NVVM Compiler
//
// Compiler Build ID: CL-36424714
// Cuda compilation tools, release 13.0, V13.0.88
// Based on NVVM 20.0.0
//

.version 9.0
.target sm_100
.address_size 64

	// .globl	_Z5DummyPf
.const .align 4 .b8 const_acc[40];
.global .align 4 .b8 global_acc_symbol[40];

.visible .entry _Z5DummyPf(
	.param .u64 .ptr .align 1 _Z5DummyPf_param_0
)
{
	.reg .b32 	%r<5>;
	.reg .b32 	%f<4>;
	.reg .b64 	%rd<9>;

	ld.param.u64 	%rd1, [_Z5DummyPf_param_0];
	cvta.to.global.u64 	%rd2, %rd1;
	mov.u32 	%r1, %ntid.x;
	mov.u32 	%r2, %ctaid.x;
	mov.u32 	%r3, %tid.x;
	mad.lo.s32 	%r4, %r1, %r2, %r3;
	mul.wide.s32 	%rd3, %r4, 4;
	mov.u64 	%rd4, const_acc;
	add.s64 	%rd5, %rd4, %rd3;
	ld.const.f32 	%f1, [%rd5];
	add.s64 	%rd6, %rd2, %rd3;
	ld.global.f32 	%f2, [%rd6];
	fma.rn.f32 	%f3, %f1, 0f40000000, %f2;
	st.global.f32 	[%rd6], %f3;
	mov.u64 	%rd7, global_acc_symbol;
	add.s64 	%rd8, %rd7, %rd3;
	st.global.f32 	[%rd8], %f3;
	ret;

}


// ===== COMPILED SASS (sm_100) =====

	.target	sm_100

	.elftype	@"ET_EXEC"


//--------------------- .note.nv.tkinfo           --------------------------
	.section	.note.nv.tkinfo,"",@"SHT_NOTE"
	.sectionflags	@"SHF_NOTE_NV_TKINFO"
	.tkinfo
        /*0018*/ 	.word	0x00000002
        /*0030*/ 	.string	""
        /*0030*/ 	.string	"ptxas"
        /*0030*/ 	.string	"Cuda compilation tools, release 13.0, V13.0.88"
        /*0030*/ 	.string	"Build cuda_13.0.r13.0/compiler.36424714_0"
        /*0030*/ 	.string	"-arch sm_100 -m 64 "



//--------------------- .note.nv.cuinfo           --------------------------
	.section	.note.nv.cuinfo,"",@"SHT_NOTE"
	.sectionflags	@"SHF_NOTE_NV_CUINFO"
        /*0018*/ 	.short	0x0002
        /*001a*/ 	.short	0x0064
        /*001c*/ 	.short	0x0082
	.zero		2


//--------------------- .nv.info                  --------------------------
	.section	.nv.info,"",@"SHT_CUDA_INFO"
	.align	4


	//----- nvinfo : EIATTR_REGCOUNT
	.align		4
        /*0000*/ 	.byte	0x04, 0x2f
        /*0002*/ 	.short	(.L_3 - .L_2)
	.align		4
.L_2:
        /*0004*/ 	.word	index@(_Z5DummyPf)
        /*0008*/ 	.word	0x0000000a


	//----- nvinfo : EIATTR_FRAME_SIZE
	.align		4
.L_3:
        /*000c*/ 	.byte	0x04, 0x11
        /*000e*/ 	.short	(.L_5 - .L_4)
	.align		4
.L_4:
        /*0010*/ 	.word	index@(_Z5DummyPf)
        /*0014*/ 	.word	0x00000000


	//----- nvinfo : EIATTR_MIN_STACK_SIZE
	.align		4
.L_5:
        /*0018*/ 	.byte	0x04, 0x12
        /*001a*/ 	.short	(.L_7 - .L_6)
	.align		4
.L_6:
        /*001c*/ 	.word	index@(_Z5DummyPf)
        /*0020*/ 	.word	0x00000000
.L_7:


//--------------------- .nv.compat                --------------------------
	.section	.nv.compat,"",@"SHT_CUDA_COMPAT_INFO"
	.align	4
        /*0000*/ 	.byte	0x02, 0x09, 0x00, 0x00, 0x02, 0x02, 0x01, 0x00, 0x02, 0x05, 0x05, 0x00, 0x03, 0x07, 0x01, 0x01
        /*0010*/ 	.byte	0x02, 0x03, 0x00, 0x00, 0x02, 0x06, 0x01, 0x00, 0x04, 0x0b, 0x08, 0x00, 0x09, 0x00, 0x00, 0x00
        /*0020*/ 	.byte	0x00, 0x00, 0x00, 0x00


//--------------------- .nv.info._Z5DummyPf       --------------------------
	.section	.nv.info._Z5DummyPf,"",@"SHT_CUDA_INFO"
	.sectionflags	@""
	.align	4


	//----- nvinfo : EIATTR_CUDA_API_VERSION
	.align		4
        /*0000*/ 	.byte	0x04, 0x37
        /*0002*/ 	.short	(.L_9 - .L_8)
.L_8:
        /*0004*/ 	.word	0x00000082


	//----- nvinfo : EIATTR_KPARAM_INFO
	.align		4
.L_9:
        /*0008*/ 	.byte	0x04, 0x17
        /*000a*/ 	.short	(.L_11 - .L_10)
.L_10:
        /*000c*/ 	.word	0x00000000
        /*0010*/ 	.short	0x0000
        /*0012*/ 	.short	0x0000
        /*0014*/ 	.byte	0x00, 0xf5, 0x21, 0x00


	//----- nvinfo : EIATTR_SPARSE_MMA_MASK
	.align		4
.L_11:
        /*0018*/ 	.byte	0x03, 0x50
        /*001a*/ 	.short	0x0000


	//----- nvinfo : EIATTR_MAXREG_COUNT
	.align		4
        /*001c*/ 	.byte	0x03, 0x1b
        /*001e*/ 	.short	0x00ff


	//----- nvinfo : EIATTR_MERCURY_ISA_VERSION
	.align		4
        /*0020*/ 	.byte	0x03, 0x5f
        /*0022*/ 	.short	0x0101


	//----- nvinfo : EIATTR_VRC_CTA_INIT_COUNT
	.align		4
        /*0024*/ 	.byte	0x02, 0x4a
	.zero		1
	.zero		1


	//----- nvinfo : EIATTR_EXIT_INSTR_OFFSETS
	.align		4
        /*0028*/ 	.byte	0x04, 0x1c
        /*002a*/ 	.short	(.L_13 - .L_12)


	//   ....[0]....
.L_12:
        /*002c*/ 	.word	0x00000130


	//----- nvinfo : EIATTR_CBANK_PARAM_SIZE
	.align		4
.L_13:
        /*0030*/ 	.byte	0x03, 0x19
        /*0032*/ 	.short	0x0008


	//----- nvinfo : EIATTR_PARAM_CBANK
	.align		4
        /*0034*/ 	.byte	0x04, 0x0a
        /*0036*/ 	.short	(.L_15 - .L_14)
	.align		4
.L_14:
        /*0038*/ 	.word	index@(.nv.constant0._Z5DummyPf)
        /*003c*/ 	.short	0x0380
        /*003e*/ 	.short	0x0008


	//----- nvinfo : EIATTR_SW_WAR
	.align		4
.L_15:
        /*0040*/ 	.byte	0x04, 0x36
        /*0042*/ 	.short	(.L_17 - .L_16)
.L_16:
        /*0044*/ 	.word	0x00000008
.L_17:


//--------------------- .nv.callgraph             --------------------------
	.section	.nv.callgraph,"",@"SHT_CUDA_CALLGRAPH"
	.align	4
	.sectionentsize	8
	.align		4
        /*0000*/ 	.word	0x00000000
	.align		4
        /*0004*/ 	.word	0xffffffff
	.align		4
        /*0008*/ 	.word	0x00000000
	.align		4
        /*000c*/ 	.word	0xfffffffe
	.align		4
        /*0010*/ 	.word	0x00000000
	.align		4
        /*0014*/ 	.word	0xfffffffd
	.align		4
        /*0018*/ 	.word	0x00000000
	.align		4
        /*001c*/ 	.word	0xfffffffc


//--------------------- .nv.constant3             --------------------------
	.section	.nv.constant3,"a",@progbits
	.align	4
.nv.constant3:
	.type		const_acc,@object
	.size		const_acc,(.L_0 - const_acc)
const_acc:
	.zero		40
.L_0:


//--------------------- .nv.constant4             --------------------------
	.section	.nv.constant4,"a",@progbits
	.align	8
	.align		8
.nv.constant4:
        /*0000*/ 	.dword	global_acc_symbol


//--------------------- .text._Z5DummyPf          --------------------------
	.section	.text._Z5DummyPf,"ax",@progbits
	.align	128
        .global         _Z5DummyPf
        .type           _Z5DummyPf,@function
        .size           _Z5DummyPf,(.L_x_1 - _Z5DummyPf)
        .other          _Z5DummyPf,@"STO_CUDA_ENTRY STV_DEFAULT"
_Z5DummyPf:
.text._Z5DummyPf:
[----:B------:R-:W-:Y:S01]  /*0000*/  LDC R1, c[0x0][0x37c] ;  /* 0x0000df00ff017b82 */ /* 0x000fe20000000800 */
[----:B------:R-:W0:Y:S01]  /*0010*/  S2R R2, SR_CTAID.X ;  /* 0x0000000000027919 */ /* 0x000e220000002500 */
[----:B------:R-:W0:Y:S01]  /*0020*/  LDCU UR4, c[0x0][0x360] ;  /* 0x00006c00ff0477ac */ /* 0x000e220008000800 */
[----:B------:R-:W0:Y:S01]  /*0030*/  S2R R3, SR_TID.X ;  /* 0x0000000000037919 */ /* 0x000e220000002100 */
[----:B------:R-:W1:Y:S01]  /*0040*/  LDCU.64 UR6, c[0x0][0x380] ;  /* 0x00007000ff0677ac */ /* 0x000e620008000a00 */
[----:B0-----:R-:W-:Y:S01]  /*0050*/  IMAD R2, R2, UR4, R3 ;  /* 0x0000000402027c24 */ /* 0x001fe2000f8e0203 */
[----:B------:R-:W0:Y:S03]  /*0060*/  LDCU.64 UR4, c[0x0][0x358] ;  /* 0x00006b00ff0477ac */ /* 0x000e260008000a00 */
[----:B------:R-:W-:-:S03]  /*0070*/  IMAD.WIDE R2, R2, 0x4, RZ ;  /* 0x0000000402027825 */ /* 0x000fc600078e02ff */
[----:B-1----:R-:W-:-:S04]  /*0080*/  IADD3 R4, P0, PT, R2, UR6, RZ ;  /* 0x0000000602047c10 */ /* 0x002fc8000ff1e0ff */
[----:B------:R-:W-:Y:S01]  /*0090*/  IADD3.X R5, PT, PT, R3, UR7, RZ, P0, !PT ;  /* 0x0000000703057c10 */ /* 0x000fe200087fe4ff */
[----:B------:R-:W1:Y:S04]  /*00a0*/  LDCU.64 UR6, c[0x4][URZ] ;  /* 0x01000000ff0677ac */ /* 0x000e680008000a00 */
[----:B0-----:R-:W2:Y:S01]  /*00b0*/  LDG.E R7, desc[UR4][R4.64] ;  /* 0x0000000404077981 */ /* 0x001ea2000c1e1900 */
[----:B------:R-:W-:-:S06]  /*00c0*/  MOV R0, R2 ;  /* 0x0000000200007202 */ /* 0x000fcc0000000f00 */
[----:B------:R-:W2:Y:S01]  /*00d0*/  LDC R0, c[0x3][R0] ;  /* 0x00c0000000007b82 */ /* 0x000ea20000000800 */
[----:B-1----:R-:W-:-:S04]  /*00e0*/  IADD3 R2, P0, PT, R2, UR6, RZ ;  /* 0x0000000602027c10 */ /* 0x002fc8000ff1e0ff */
[----:B------:R-:W-:Y:S01]  /*00f0*/  IADD3.X R3, PT, PT, R3, UR7, RZ, P0, !PT ;  /* 0x0000000703037c10 */ /* 0x000fe200087fe4ff */
[----:B--2---:R-:W-:-:S05]  /*0100*/  FFMA R7, R0, 2, R7 ;  /* 0x4000000000077823 */ /* 0x004fca0000000007 */
[----:B------:R-:W-:Y:S04]  /*0110*/  STG.E desc[UR4][R4.64], R7 ;  /* 0x0000000704007986 */ /* 0x000fe8000c101904 */
[----:B------:R-:W-:Y:S01]  /*0120*/  STG.E desc[UR4][R2.64], R7 ;  /* 0x0000000702007986 */ /* 0x000fe2000c101904 */
[----:B------:R-:W-:Y:S05]  /*0130*/  EXIT ;  /* 0x000000000000794d */ /* 0x000fea0003800000 */
.L_x_0:
[----:B------:R-:W-:-:S00]  /*0140*/  BRA `(.L_x_0) ;  /* 0xfffffffc00fc7947 */ /* 0x000fc0000383ffff */
[----:B------:R-:W-:-:S00]  /*0150*/  NOP ;  /* 0x0000000000007918 */ /* 0x000fc00000000000 */
        /* <DEDUP_REMOVED lines=10> */
.L_x_1:


//--------------------- .nv.shared.reserved.0     --------------------------
	.section	.nv.shared.reserved.0,"aw",@nobits
	.weak		__nv_reservedSMEM_offset_0_alias
	.size		__nv_reservedSMEM_offset_0_alias, 0, 64
	.other		__nv_reservedSMEM_offset_0_alias,@"STO_CUDA_RESERVED_SHARED STV_DEFAULT"
__nv_reservedSMEM_offset_0_alias:
	.zero		0
	.zero		64


//--------------------- .nv.global                --------------------------
	.section	.nv.global,"aw",@nobits
	.align	4
.nv.global:
	.type		global_acc_symbol,@object
	.size		global_acc_symbol,(.L_1 - global_acc_symbol)
global_acc_symbol:
	.zero		40
.L_1:


//--------------------- .nv.constant0._Z5DummyPf  --------------------------
	.section	.nv.constant0._Z5DummyPf,"a",@progbits
	.sectionflags	@""
	.align	4
.nv.constant0._Z5DummyPf:
	.zero		904


//--------------------- SYMBOLS --------------------------

	.type		.nv.reservedSmem.offset0,@object
	.size		.nv.reservedSmem.offset0,0x4
